//
// Generated by NVIDIA NVVM Compiler
//
// Compiler Build ID: CL-36424714
// Cuda compilation tools, release 13.0, V13.0.88
// Based on NVVM 20.0.0
//

.version 9.0
.target sm_100
.address_size 64

	// .globl	_Z17tiledMatMulKernelPiS_S_i
// _ZZ17tiledMatMulKernelPiS_S_iE2Ms has been demoted
// _ZZ17tiledMatMulKernelPiS_S_iE2Ns has been demoted

.visible .entry _Z17tiledMatMulKernelPiS_S_i(
	.param .u64 .ptr .align 1 _Z17tiledMatMulKernelPiS_S_i_param_0,
	.param .u64 .ptr .align 1 _Z17tiledMatMulKernelPiS_S_i_param_1,
	.param .u64 .ptr .align 1 _Z17tiledMatMulKernelPiS_S_i_param_2,
	.param .u32 _Z17tiledMatMulKernelPiS_S_i_param_3
)
{
	.reg .pred 	%p<10>;
	.reg .b32 	%r<267>;
	.reg .b64 	%rd<70>;
	// demoted variable
	.shared .align 4 .b8 _ZZ17tiledMatMulKernelPiS_S_iE2Ms[16];
	// demoted variable
	.shared .align 4 .b8 _ZZ17tiledMatMulKernelPiS_S_iE2Ns[16];
	ld.param.u64 	%rd4, [_Z17tiledMatMulKernelPiS_S_i_param_0];
	ld.param.u64 	%rd5, [_Z17tiledMatMulKernelPiS_S_i_param_1];
	ld.param.u32 	%r62, [_Z17tiledMatMulKernelPiS_S_i_param_3];
	cvta.to.global.u64 	%rd1, %rd5;
	cvta.to.global.u64 	%rd2, %rd4;
	mov.u32 	%r64, %ctaid.y;
	shl.b32 	%r65, %r64, 1;
	mov.u32 	%r1, %tid.y;
	add.s32 	%r2, %r65, %r1;
	mov.u32 	%r66, %ctaid.x;
	shl.b32 	%r3, %r66, 1;
	mov.u32 	%r4, %tid.x;
	add.s32 	%r5, %r3, %r4;
	shr.u32 	%r67, %r62, 31;
	add.s32 	%r68, %r62, %r67;
	shr.s32 	%r6, %r68, 1;
	setp.lt.s32 	%p1, %r62, 2;
	mov.b32 	%r266, 0;
	@%p1 bra 	$L__BB0_12;
	mad.lo.s32 	%r7, %r62, %r2, %r4;
	shl.b32 	%r71, %r1, 3;
	mov.u32 	%r72, _ZZ17tiledMatMulKernelPiS_S_iE2Ms;
	add.s32 	%r8, %r72, %r71;
	shl.b32 	%r73, %r4, 2;
	add.s32 	%r9, %r8, %r73;
	mov.u32 	%r74, _ZZ17tiledMatMulKernelPiS_S_iE2Ns;
	add.s32 	%r11, %r74, %r73;
	add.s32 	%r10, %r11, %r71;
	add.s32 	%r75, %r6, -1;
	setp.lt.u32 	%p2, %r75, 7;
	mov.b32 	%r261, 0;
	mov.u32 	%r266, %r261;
	@%p2 bra 	$L__BB0_4;
	and.b32  	%r261, %r6, 1073741816;
	neg.s32 	%r255, %r261;
	add.s32 	%r78, %r1, 14;
	mad.lo.s32 	%r79, %r62, %r78, %r4;
	add.s32 	%r254, %r79, %r3;
	shl.b32 	%r14, %r62, 4;
	add.s32 	%r80, %r1, 12;
	mad.lo.s32 	%r81, %r62, %r80, %r4;
	add.s32 	%r253, %r81, %r3;
	add.s32 	%r82, %r1, 10;
	mad.lo.s32 	%r83, %r62, %r82, %r4;
	add.s32 	%r252, %r83, %r3;
	add.s32 	%r84, %r1, 8;
	mad.lo.s32 	%r85, %r62, %r84, %r4;
	add.s32 	%r251, %r85, %r3;
	add.s32 	%r86, %r1, 6;
	mad.lo.s32 	%r87, %r62, %r86, %r4;
	add.s32 	%r250, %r87, %r3;
	add.s32 	%r88, %r1, 4;
	mad.lo.s32 	%r89, %r62, %r88, %r4;
	add.s32 	%r249, %r89, %r3;
	add.s32 	%r90, %r1, 2;
	mad.lo.s32 	%r91, %r62, %r90, %r4;
	add.s32 	%r248, %r91, %r3;
	mad.lo.s32 	%r92, %r1, %r62, %r4;
	add.s32 	%r247, %r92, %r3;
	mov.b32 	%r266, 0;
	mov.u32 	%r246, %r7;
$L__BB0_3:
	.pragma "nounroll";
	mul.wide.u32 	%rd6, %r246, 4;
	add.s64 	%rd7, %rd2, %rd6;
	ld.global.u32 	%r93, [%rd7];
	st.shared.u32 	[%r9], %r93;
	mul.wide.u32 	%rd8, %r247, 4;
	add.s64 	%rd9, %rd1, %rd8;
	ld.global.u32 	%r94, [%rd9];
	st.shared.u32 	[%r10], %r94;
	bar.sync 	0;
	ld.shared.u32 	%r95, [%r8];
	ld.shared.u32 	%r96, [%r11];
	mad.lo.s32 	%r97, %r96, %r95, %r266;
	ld.shared.u32 	%r98, [%r8+4];
	ld.shared.u32 	%r99, [%r11+8];
	mad.lo.s32 	%r100, %r99, %r98, %r97;
	bar.sync 	0;
	add.s32 	%r101, %r246, 2;
	mul.wide.u32 	%rd10, %r101, 4;
	add.s64 	%rd11, %rd2, %rd10;
	ld.global.u32 	%r102, [%rd11];
	st.shared.u32 	[%r9], %r102;
	mul.wide.u32 	%rd12, %r248, 4;
	add.s64 	%rd13, %rd1, %rd12;
	ld.global.u32 	%r103, [%rd13];
	st.shared.u32 	[%r10], %r103;
	bar.sync 	0;
	ld.shared.u32 	%r104, [%r8];
	ld.shared.u32 	%r105, [%r11];
	mad.lo.s32 	%r106, %r105, %r104, %r100;
	ld.shared.u32 	%r107, [%r8+4];
	ld.shared.u32 	%r108, [%r11+8];
	mad.lo.s32 	%r109, %r108, %r107, %r106;
	bar.sync 	0;
	add.s32 	%r110, %r246, 4;
	mul.wide.u32 	%rd14, %r110, 4;
	add.s64 	%rd15, %rd2, %rd14;
	ld.global.u32 	%r111, [%rd15];
	st.shared.u32 	[%r9], %r111;
	mul.wide.u32 	%rd16, %r249, 4;
	add.s64 	%rd17, %rd1, %rd16;
	ld.global.u32 	%r112, [%rd17];
	st.shared.u32 	[%r10], %r112;
	bar.sync 	0;
	ld.shared.u32 	%r113, [%r8];
	ld.shared.u32 	%r114, [%r11];
	mad.lo.s32 	%r115, %r114, %r113, %r109;
	ld.shared.u32 	%r116, [%r8+4];
	ld.shared.u32 	%r117, [%r11+8];
	mad.lo.s32 	%r118, %r117, %r116, %r115;
	bar.sync 	0;
	add.s32 	%r119, %r246, 6;
	mul.wide.u32 	%rd18, %r119, 4;
	add.s64 	%rd19, %rd2, %rd18;
	ld.global.u32 	%r120, [%rd19];
	st.shared.u32 	[%r9], %r120;
	mul.wide.u32 	%rd20, %r250, 4;
	add.s64 	%rd21, %rd1, %rd20;
	ld.global.u32 	%r121, [%rd21];
	st.shared.u32 	[%r10], %r121;
	bar.sync 	0;
	ld.shared.u32 	%r122, [%r8];
	ld.shared.u32 	%r123, [%r11];
	mad.lo.s32 	%r124, %r123, %r122, %r118;
	ld.shared.u32 	%r125, [%r8+4];
	ld.shared.u32 	%r126, [%r11+8];
	mad.lo.s32 	%r127, %r126, %r125, %r124;
	bar.sync 	0;
	add.s32 	%r128, %r246, 8;
	mul.wide.u32 	%rd22, %r128, 4;
	add.s64 	%rd23, %rd2, %rd22;
	ld.global.u32 	%r129, [%rd23];
	st.shared.u32 	[%r9], %r129;
	mul.wide.u32 	%rd24, %r251, 4;
	add.s64 	%rd25, %rd1, %rd24;
	ld.global.u32 	%r130, [%rd25];
	st.shared.u32 	[%r10], %r130;
	bar.sync 	0;
	ld.shared.u32 	%r131, [%r8];
	ld.shared.u32 	%r132, [%r11];
	mad.lo.s32 	%r133, %r132, %r131, %r127;
	ld.shared.u32 	%r134, [%r8+4];
	ld.shared.u32 	%r135, [%r11+8];
	mad.lo.s32 	%r136, %r135, %r134, %r133;
	bar.sync 	0;
	add.s32 	%r137, %r246, 10;
	mul.wide.u32 	%rd26, %r137, 4;
	add.s64 	%rd27, %rd2, %rd26;
	ld.global.u32 	%r138, [%rd27];
	st.shared.u32 	[%r9], %r138;
	mul.wide.u32 	%rd28, %r252, 4;
	add.s64 	%rd29, %rd1, %rd28;
	ld.global.u32 	%r139, [%rd29];
	st.shared.u32 	[%r10], %r139;
	bar.sync 	0;
	ld.shared.u32 	%r140, [%r8];
	ld.shared.u32 	%r141, [%r11];
	mad.lo.s32 	%r142, %r141, %r140, %r136;
	ld.shared.u32 	%r143, [%r8+4];
	ld.shared.u32 	%r144, [%r11+8];
	mad.lo.s32 	%r145, %r144, %r143, %r142;
	bar.sync 	0;
	add.s32 	%r146, %r246, 12;
	mul.wide.u32 	%rd30, %r146, 4;
	add.s64 	%rd31, %rd2, %rd30;
	ld.global.u32 	%r147, [%rd31];
	st.shared.u32 	[%r9], %r147;
	mul.wide.u32 	%rd32, %r253, 4;
	add.s64 	%rd33, %rd1, %rd32;
	ld.global.u32 	%r148, [%rd33];
	st.shared.u32 	[%r10], %r148;
	bar.sync 	0;
	ld.shared.u32 	%r149, [%r8];
	ld.shared.u32 	%r150, [%r11];
	mad.lo.s32 	%r151, %r150, %r149, %r145;
	ld.shared.u32 	%r152, [%r8+4];
	ld.shared.u32 	%r153, [%r11+8];
	mad.lo.s32 	%r154, %r153, %r152, %r151;
	bar.sync 	0;
	add.s32 	%r155, %r246, 14;
	mul.wide.u32 	%rd34, %r155, 4;
	add.s64 	%rd35, %rd2, %rd34;
	ld.global.u32 	%r156, [%rd35];
	st.shared.u32 	[%r9], %r156;
	mul.wide.u32 	%rd36, %r254, 4;
	add.s64 	%rd37, %rd1, %rd36;
	ld.global.u32 	%r157, [%rd37];
	st.shared.u32 	[%r10], %r157;
	bar.sync 	0;
	ld.shared.u32 	%r158, [%r8];
	ld.shared.u32 	%r159, [%r11];
	mad.lo.s32 	%r160, %r159, %r158, %r154;
	ld.shared.u32 	%r161, [%r8+4];
	ld.shared.u32 	%r162, [%r11+8];
	mad.lo.s32 	%r266, %r162, %r161, %r160;
	bar.sync 	0;
	add.s32 	%r255, %r255, 8;
	add.s32 	%r254, %r254, %r14;
	add.s32 	%r253, %r253, %r14;
	add.s32 	%r252, %r252, %r14;
	add.s32 	%r251, %r251, %r14;
	add.s32 	%r250, %r250, %r14;
	add.s32 	%r249, %r249, %r14;
	add.s32 	%r248, %r248, %r14;
	add.s32 	%r247, %r247, %r14;
	add.s32 	%r246, %r246, 16;
	setp.ne.s32 	%p3, %r255, 0;
	@%p3 bra 	$L__BB0_3;
$L__BB0_4:
	and.b32  	%r48, %r6, 7;
	setp.eq.s32 	%p4, %r48, 0;
	@%p4 bra 	$L__BB0_12;
	and.b32  	%r49, %r6, 3;
	setp.lt.u32 	%p5, %r48, 4;
	@%p5 bra 	$L__BB0_7;
	shl.b32 	%r164, %r261, 1;
	add.s32 	%r165, %r7, %r164;
	mul.wide.u32 	%rd38, %r165, 4;
	add.s64 	%rd39, %rd2, %rd38;
	ld.global.u32 	%r166, [%rd39];
	st.shared.u32 	[%r9], %r166;
	add.s32 	%r167, %r164, %r1;
	mad.lo.s32 	%r168, %r167, %r62, %r5;
	mul.wide.u32 	%rd40, %r168, 4;
	add.s64 	%rd41, %rd1, %rd40;
	ld.global.u32 	%r169, [%rd41];
	st.shared.u32 	[%r10], %r169;
	bar.sync 	0;
	ld.shared.u32 	%r170, [%r8];
	ld.shared.u32 	%r171, [%r11];
	mad.lo.s32 	%r172, %r171, %r170, %r266;
	ld.shared.u32 	%r173, [%r8+4];
	ld.shared.u32 	%r174, [%r11+8];
	mad.lo.s32 	%r175, %r174, %r173, %r172;
	bar.sync 	0;
	add.s32 	%r176, %r165, 2;
	mul.wide.u32 	%rd42, %r176, 4;
	add.s64 	%rd43, %rd2, %rd42;
	ld.global.u32 	%r177, [%rd43];
	st.shared.u32 	[%r9], %r177;
	add.s32 	%r178, %r167, 2;
	mad.lo.s32 	%r179, %r178, %r62, %r5;
	mul.wide.u32 	%rd44, %r179, 4;
	add.s64 	%rd45, %rd1, %rd44;
	ld.global.u32 	%r180, [%rd45];
	st.shared.u32 	[%r10], %r180;
	bar.sync 	0;
	ld.shared.u32 	%r181, [%r8];
	ld.shared.u32 	%r182, [%r11];
	mad.lo.s32 	%r183, %r182, %r181, %r175;
	ld.shared.u32 	%r184, [%r8+4];
	ld.shared.u32 	%r185, [%r11+8];
	mad.lo.s32 	%r186, %r185, %r184, %r183;
	bar.sync 	0;
	add.s32 	%r187, %r165, 4;
	mul.wide.u32 	%rd46, %r187, 4;
	add.s64 	%rd47, %rd2, %rd46;
	ld.global.u32 	%r188, [%rd47];
	st.shared.u32 	[%r9], %r188;
	add.s32 	%r189, %r167, 4;
	mad.lo.s32 	%r190, %r189, %r62, %r5;
	mul.wide.u32 	%rd48, %r190, 4;
	add.s64 	%rd49, %rd1, %rd48;
	ld.global.u32 	%r191, [%rd49];
	st.shared.u32 	[%r10], %r191;
	bar.sync 	0;
	ld.shared.u32 	%r192, [%r8];
	ld.shared.u32 	%r193, [%r11];
	mad.lo.s32 	%r194, %r193, %r192, %r186;
	ld.shared.u32 	%r195, [%r8+4];
	ld.shared.u32 	%r196, [%r11+8];
	mad.lo.s32 	%r197, %r196, %r195, %r194;
	bar.sync 	0;
	add.s32 	%r198, %r165, 6;
	mul.wide.u32 	%rd50, %r198, 4;
	add.s64 	%rd51, %rd2, %rd50;
	ld.global.u32 	%r199, [%rd51];
	st.shared.u32 	[%r9], %r199;
	add.s32 	%r200, %r167, 6;
	mad.lo.s32 	%r201, %r200, %r62, %r5;
	mul.wide.u32 	%rd52, %r201, 4;
	add.s64 	%rd53, %rd1, %rd52;
	ld.global.u32 	%r202, [%rd53];
	st.shared.u32 	[%r10], %r202;
	bar.sync 	0;
	ld.shared.u32 	%r203, [%r8];
	ld.shared.u32 	%r204, [%r11];
	mad.lo.s32 	%r205, %r204, %r203, %r197;
	ld.shared.u32 	%r206, [%r8+4];
	ld.shared.u32 	%r207, [%r11+8];
	mad.lo.s32 	%r266, %r207, %r206, %r205;
	bar.sync 	0;
	sub.s32 	%r208, %r164, %r261;
	add.s32 	%r261, %r208, 4;
$L__BB0_7:
	setp.eq.s32 	%p6, %r49, 0;
	@%p6 bra 	$L__BB0_12;
	setp.eq.s32 	%p7, %r49, 1;
	@%p7 bra 	$L__BB0_10;
	shl.b32 	%r210, %r261, 1;
	add.s32 	%r211, %r7, %r210;
	mul.wide.u32 	%rd54, %r211, 4;
	add.s64 	%rd55, %rd2, %rd54;
	ld.global.u32 	%r212, [%rd55];
	st.shared.u32 	[%r9], %r212;
	add.s32 	%r213, %r210, %r1;
	mad.lo.s32 	%r214, %r213, %r62, %r5;
	mul.wide.u32 	%rd56, %r214, 4;
	add.s64 	%rd57, %rd1, %rd56;
	ld.global.u32 	%r215, [%rd57];
	st.shared.u32 	[%r10], %r215;
	bar.sync 	0;
	ld.shared.u32 	%r216, [%r8];
	ld.shared.u32 	%r217, [%r11];
	mad.lo.s32 	%r218, %r217, %r216, %r266;
	ld.shared.u32 	%r219, [%r8+4];
	ld.shared.u32 	%r220, [%r11+8];
	mad.lo.s32 	%r221, %r220, %r219, %r218;
	bar.sync 	0;
	add.s32 	%r222, %r211, 2;
	mul.wide.u32 	%rd58, %r222, 4;
	add.s64 	%rd59, %rd2, %rd58;
	ld.global.u32 	%r223, [%rd59];
	st.shared.u32 	[%r9], %r223;
	add.s32 	%r224, %r213, 2;
	mad.lo.s32 	%r225, %r224, %r62, %r5;
	mul.wide.u32 	%rd60, %r225, 4;
	add.s64 	%rd61, %rd1, %rd60;
	ld.global.u32 	%r226, [%rd61];
	st.shared.u32 	[%r10], %r226;
	bar.sync 	0;
	ld.shared.u32 	%r227, [%r8];
	ld.shared.u32 	%r228, [%r11];
	mad.lo.s32 	%r229, %r228, %r227, %r221;
	ld.shared.u32 	%r230, [%r8+4];
	ld.shared.u32 	%r231, [%r11+8];
	mad.lo.s32 	%r266, %r231, %r230, %r229;
	bar.sync 	0;
	sub.s32 	%r232, %r210, %r261;
	add.s32 	%r261, %r232, 2;
$L__BB0_10:
	and.b32  	%r233, %r6, 1;
	setp.eq.b32 	%p8, %r233, 1;
	not.pred 	%p9, %p8;
	@%p9 bra 	$L__BB0_12;
	shl.b32 	%r234, %r261, 1;
	add.s32 	%r235, %r7, %r234;
	mul.wide.u32 	%rd62, %r235, 4;
	add.s64 	%rd63, %rd2, %rd62;
	ld.global.u32 	%r236, [%rd63];
	st.shared.u32 	[%r9], %r236;
	add.s32 	%r237, %r234, %r1;
	mad.lo.s32 	%r238, %r237, %r62, %r5;
	mul.wide.u32 	%rd64, %r238, 4;
	add.s64 	%rd65, %rd1, %rd64;
	ld.global.u32 	%r239, [%rd65];
	st.shared.u32 	[%r10], %r239;
	bar.sync 	0;
	ld.shared.u32 	%r240, [%r8];
	ld.shared.u32 	%r241, [%r11];
	mad.lo.s32 	%r242, %r241, %r240, %r266;
	ld.shared.u32 	%r243, [%r8+4];
	ld.shared.u32 	%r244, [%r11+8];
	mad.lo.s32 	%r266, %r244, %r243, %r242;
	bar.sync 	0;
$L__BB0_12:
	ld.param.u64 	%rd69, [_Z17tiledMatMulKernelPiS_S_i_param_2];
	cvta.to.global.u64 	%rd66, %rd69;
	mad.lo.s32 	%r245, %r62, %r2, %r5;
	mul.wide.s32 	%rd67, %r245, 4;
	add.s64 	%rd68, %rd66, %rd67;
	st.global.u32 	[%rd68], %r266;
	ret;

}


// ===== COMPILED SASS (sm_100) =====

	.target	sm_100

	.elftype	@"ET_EXEC"


//--------------------- .note.nv.tkinfo           --------------------------
	.section	.note.nv.tkinfo,"",@"SHT_NOTE"
	.sectionflags	@"SHF_NOTE_NV_TKINFO"
	.tkinfo
        /*0018*/ 	.word	0x00000002
        /*0030*/ 	.string	""
        /*0030*/ 	.string	"ptxas"
        /*0030*/ 	.string	"Cuda compilation tools, release 13.0, V13.0.88"
        /*0030*/ 	.string	"Build cuda_13.0.r13.0/compiler.36424714_0"
        /*0030*/ 	.string	"-arch sm_100 -m 64 "



//--------------------- .note.nv.cuinfo           --------------------------
	.section	.note.nv.cuinfo,"",@"SHT_NOTE"
	.sectionflags	@"SHF_NOTE_NV_CUINFO"
        /*0018*/ 	.short	0x0002
        /*001a*/ 	.short	0x0064
        /*001c*/ 	.short	0x0082
	.zero		2


//--------------------- .nv.info                  --------------------------
	.section	.nv.info,"",@"SHT_CUDA_INFO"
	.align	4


	//----- nvinfo : EIATTR_REGCOUNT
	.align		4
        /*0000*/ 	.byte	0x04, 0x2f
        /*0002*/ 	.short	(.L_1 - .L_0)
	.align		4
.L_0:
        /*0004*/ 	.word	index@(_Z17tiledMatMulKernelPiS_S_i)
        /*0008*/ 	.word	0x00000028


	//----- nvinfo : EIATTR_FRAME_SIZE
	.align		4
.L_1:
        /*000c*/ 	.byte	0x04, 0x11
        /*000e*/ 	.short	(.L_3 - .L_2)
	.align		4
.L_2:
        /*0010*/ 	.word	index@(_Z17tiledMatMulKernelPiS_S_i)
        /*0014*/ 	.word	0x00000000


	//----- nvinfo : EIATTR_MIN_STACK_SIZE
	.align		4
.L_3:
        /*0018*/ 	.byte	0x04, 0x12
        /*001a*/ 	.short	(.L_5 - .L_4)
	.align		4
.L_4:
        /*001c*/ 	.word	index@(_Z17tiledMatMulKernelPiS_S_i)
        /*0020*/ 	.word	0x00000000
.L_5:


//--------------------- .nv.compat                --------------------------
	.section	.nv.compat,"",@"SHT_CUDA_COMPAT_INFO"
	.align	4
        /*0000*/ 	.byte	0x02, 0x09, 0x00, 0x00, 0x02, 0x02, 0x01, 0x00, 0x02, 0x05, 0x05, 0x00, 0x03, 0x07, 0x01, 0x01
        /*0010*/ 	.byte	0x02, 0x03, 0x00, 0x00, 0x02, 0x06, 0x01, 0x00, 0x04, 0x0b, 0x08, 0x00, 0x09, 0x00, 0x00, 0x00
        /*0020*/ 	.byte	0x00, 0x00, 0x00, 0x00


//--------------------- .nv.info._Z17tiledMatMulKernelPiS_S_i --------------------------
	.section	.nv.info._Z17tiledMatMulKernelPiS_S_i,"",@"SHT_CUDA_INFO"
	.sectionflags	@""
	.align	4


	//----- nvinfo : EIATTR_CUDA_API_VERSION
	.align		4
        /*0000*/ 	.byte	0x04, 0x37
        /*0002*/ 	.short	(.L_7 - .L_6)
.L_6:
        /*0004*/ 	.word	0x00000082


	//----- nvinfo : EIATTR_KPARAM_INFO
	.align		4
.L_7:
        /*0008*/ 	.byte	0x04, 0x17
        /*000a*/ 	.short	(.L_9 - .L_8)
.L_8:
        /*000c*/ 	.word	0x00000000
        /*0010*/ 	.short	0x0003
        /*0012*/ 	.short	0x0018
        /*0014*/ 	.byte	0x00, 0xf0, 0x11, 0x00


	//----- nvinfo : EIATTR_KPARAM_INFO
	.align		4
.L_9:
        /*0018*/ 	.byte	0x04, 0x17
        /*001a*/ 	.short	(.L_11 - .L_10)
.L_10:
        /*001c*/ 	.word	0x00000000
        /*0020*/ 	.short	0x0002
        /*0022*/ 	.short	0x0010
        /*0024*/ 	.byte	0x00, 0xf5, 0x21, 0x00


	//----- nvinfo : EIATTR_KPARAM_INFO
	.align		4
.L_11:
        /*0028*/ 	.byte	0x04, 0x17
        /*002a*/ 	.short	(.L_13 - .L_12)
.L_12:
        /*002c*/ 	.word	0x00000000
        /*0030*/ 	.short	0x0001
        /*0032*/ 	.short	0x0008
        /*0034*/ 	.byte	0x00, 0xf5, 0x21, 0x00


	//----- nvinfo : EIATTR_KPARAM_INFO
	.align		4
.L_13:
        /*0038*/ 	.byte	0x04, 0x17
        /*003a*/ 	.short	(.L_15 - .L_14)
.L_14:
        /*003c*/ 	.word	0x00000000
        /*0040*/ 	.short	0x0000
        /*0042*/ 	.short	0x0000
        /*0044*/ 	.byte	0x00, 0xf5, 0x21, 0x00


	//----- nvinfo : EIATTR_SPARSE_MMA_MASK
	.align		4
.L_15:
        /*0048*/ 	.byte	0x03, 0x50
        /*004a*/ 	.short	0x0000


	//----- nvinfo : EIATTR_MAXREG_COUNT
	.align		4
        /*004c*/ 	.byte	0x03, 0x1b
        /*004e*/ 	.short	0x00ff


	//----- nvinfo : EIATTR_NUM_BARRIERS
	.align		4
        /*0050*/ 	.byte	0x02, 0x4c
        /*0052*/ 	.byte	0x01
	.zero		1


	//----- nvinfo : EIATTR_MERCURY_ISA_VERSION
	.align		4
        /*0054*/ 	.byte	0x03, 0x5f
        /*0056*/ 	.short	0x0101


	//----- nvinfo : EIATTR_VRC_CTA_INIT_COUNT
	.align		4
        /*0058*/ 	.byte	0x02, 0x4a
	.zero		1
	.zero		1


	//----- nvinfo : EIATTR_EXIT_INSTR_OFFSETS
	.align		4
        /*005c*/ 	.byte	0x04, 0x1c
        /*005e*/ 	.short	(.L_17 - .L_16)


	//   ....[0]....
.L_16:
        /*0060*/ 	.word	0x000013f0


	//----- nvinfo : EIATTR_CBANK_PARAM_SIZE
	.align		4
.L_17:
        /*0064*/ 	.byte	0x03, 0x19
        /*0066*/ 	.short	0x001c


	//----- nvinfo : EIATTR_PARAM_CBANK
	.align		4
        /*0068*/ 	.byte	0x04, 0x0a
        /*006a*/ 	.short	(.L_19 - .L_18)
	.align		4
.L_18:
        /*006c*/ 	.word	index@(.nv.constant0._Z17tiledMatMulKernelPiS_S_i)
        /*0070*/ 	.short	0x0380
        /*0072*/ 	.short	0x001c


	//----- nvinfo : EIATTR_SW_WAR
	.align		4
.L_19:
        /*0074*/ 	.byte	0x04, 0x36
        /*0076*/ 	.short	(.L_21 - .L_20)
.L_20:
        /*0078*/ 	.word	0x00000008
.L_21:


//--------------------- .nv.callgraph             --------------------------
	.section	.nv.callgraph,"",@"SHT_CUDA_CALLGRAPH"
	.align	4
	.sectionentsize	8
	.align		4
        /*0000*/ 	.word	0x00000000
	.align		4
        /*0004*/ 	.word	0xffffffff
	.align		4
        /*0008*/ 	.word	0x00000000
	.align		4
        /*000c*/ 	.word	0xfffffffe
	.align		4
        /*0010*/ 	.word	0x00000000
	.align		4
        /*0014*/ 	.word	0xfffffffd
	.align		4
        /*0018*/ 	.word	0x00000000
	.align		4
        /*001c*/ 	.word	0xfffffffc


//--------------------- .text._Z17tiledMatMulKernelPiS_S_i --------------------------
	.section	.text._Z17tiledMatMulKernelPiS_S_i,"ax",@progbits
	.align	128
        .global         _Z17tiledMatMulKernelPiS_S_i
        .type           _Z17tiledMatMulKernelPiS_S_i,@function
        .size           _Z17tiledMatMulKernelPiS_S_i,(.L_x_6 - _Z17tiledMatMulKernelPiS_S_i)
        .other          _Z17tiledMatMulKernelPiS_S_i,@"STO_CUDA_ENTRY STV_DEFAULT"
_Z17tiledMatMulKernelPiS_S_i:
.text._Z17tiledMatMulKernelPiS_S_i:
[----:B------:R-:W-:Y:S08]  /*0000*/  LDC R1, c[0x0][0x37c] ;  /* 0x0000df00ff017b82 */ /* 0x000ff00000000800 */
[----:B------:R-:W0:Y:S01]  /*0010*/  LDC R3, c[0x0][0x398] ;  /* 0x0000e600ff037b82 */ /* 0x000e220000000800 */
[----:B------:R-:W1:Y:S01]  /*0020*/  S2R R5, SR_CTAID.Y ;  /* 0x0000000000057919 */ /* 0x000e620000002600 */
[----:B------:R-:W2:Y:S01]  /*0030*/  LDCU.64 UR8, c[0x0][0x358] ;  /* 0x00006b00ff0877ac */ /* 0x000ea20008000a00 */
[----:B------:R-:W-:Y:S01]  /*0040*/  HFMA2 R15, -RZ, RZ, 0, 0 ;  /* 0x00000000ff0f7431 */ /* 0x000fe200000001ff */
[----:B------:R-:W1:Y:S01]  /*0050*/  S2R R0, SR_TID.Y ;  /* 0x0000000000007919 */ /* 0x000e620000002200 */
[----:B------:R-:W3:Y:S01]  /*0060*/  S2R R14, SR_CTAID.X ;  /* 0x00000000000e7919 */ /* 0x000ee20000002500 */
[----:B------:R-:W3:Y:S01]  /*0070*/  S2R R25, SR_TID.X ;  /* 0x0000000000197919 */ /* 0x000ee20000002100 */
[----:B0-----:R-:W-:-:S02]  /*0080*/  ISETP.GE.AND P0, PT, R3, 0x2, PT ;  /* 0x000000020300780c */ /* 0x001fc40003f06270 */
[----:B-1----:R-:W-:Y:S02]  /*0090*/  LEA R4, R5, R0, 0x1 ;  /* 0x0000000005047211 */ /* 0x002fe400078e08ff */
[----:B---3--:R-:W-:-:S09]  /*00a0*/  LEA R6, R14, R25, 0x1 ;  /* 0x000000190e067211 */ /* 0x008fd200078e08ff */
[----:B--2---:R-:W-:Y:S05]  /*00b0*/  @!P0 BRA `(.L_x_0) ;  /* 0x0000001000bc8947 */ /* 0x004fea0003800000 */
[----:B------:R-:W0:Y:S01]  /*00c0*/  S2UR UR6, SR_CgaCtaId ;  /* 0x00000000000679c3 */ /* 0x000e220000008800 */
[-C--:B------:R-:W-:Y:S01]  /*00d0*/  LEA.HI R5, R3, R3.reuse, RZ, 0x1 ;  /* 0x0000000303057211 */ /* 0x080fe200078f08ff */
[----:B------:R-:W-:Y:S01]  /*00e0*/  UMOV UR4, 0x400 ;  /* 0x0000040000047882 */ /* 0x000fe20000000000 */
[----:B------:R-:W-:Y:S01]  /*00f0*/  IMAD R7, R4, R3, R25 ;  /* 0x0000000304077224 */ /* 0x000fe200078e0219 */
[----:B------:R-:W-:Y:S01]  /*0100*/  UIADD3 UR5, UPT, UPT, UR4, 0x10, URZ ;  /* 0x0000001004057890 */ /* 0x000fe2000fffe0ff */
[----:B------:R-:W-:Y:S02]  /*0110*/  SHF.R.S32.HI R5, RZ, 0x1, R5 ;  /* 0x00000001ff057819 */ /* 0x000fe40000011405 */
[----:B------:R-:W-:Y:S02]  /*0120*/  MOV R10, RZ ;  /* 0x000000ff000a7202 */ /* 0x000fe40000000f00 */
[----:B------:R-:W-:Y:S02]  /*0130*/  IADD3 R2, PT, PT, R5, -0x1, RZ ;  /* 0xffffffff05027810 */ /* 0x000fe40007ffe0ff */
[----:B------:R-:W-:-:S02]  /*0140*/  MOV R15, RZ ;  /* 0x000000ff000f7202 */ /* 0x000fc40000000f00 */
[----:B------:R-:W-:Y:S01]  /*0150*/  ISETP.GE.U32.AND P0, PT, R2, 0x7, PT ;  /* 0x000000070200780c */ /* 0x000fe20003f06070 */
[----:B0-----:R-:W-:Y:S02]  /*0160*/  ULEA UR4, UR6, UR4, 0x18 ;  /* 0x0000000406047291 */ /* 0x001fe4000f8ec0ff */
[----:B------:R-:W-:-:S04]  /*0170*/  ULEA UR5, UR6, UR5, 0x18 ;  /* 0x0000000506057291 */ /* 0x000fc8000f8ec0ff */
[C---:B------:R-:W-:Y:S02]  /*0180*/  LEA R8, R0.reuse, UR4, 0x3 ;  /* 0x0000000400087c11 */ /* 0x040fe4000f8e18ff */
[C---:B------:R-:W-:Y:S02]  /*0190*/  LEA R9, R25.reuse, UR5, 0x2 ;  /* 0x0000000519097c11 */ /* 0x040fe4000f8e10ff */
[----:B------:R-:W-:Y:S02]  /*01a0*/  LEA R11, R25, R8, 0x2 ;  /* 0x00000008190b7211 */ /* 0x000fe400078e10ff */
[----:B------:R-:W-:Y:S01]  /*01b0*/  LEA R12, R0, R9, 0x3 ;  /* 0x00000009000c7211 */ /* 0x000fe200078e18ff */
[----:B------:R-:W-:Y:S06]  /*01c0*/  @!P0 BRA `(.L_x_1) ;  /* 0x0000000800608947 */ /* 0x000fec0003800000 */
[C---:B------:R-:W-:Y:S01]  /*01d0*/  IADD3 R2, PT, PT, R0.reuse, 0xe, RZ ;  /* 0x0000000e00027810 */ /* 0x040fe20007ffe0ff */
[CCC-:B------:R-:W-:Y:S01]  /*01e0*/  IMAD R27, R0.reuse, R3.reuse, R25.reuse ;  /* 0x00000003001b7224 */ /* 0x1c0fe200078e0219 */
[C---:B------:R-:W-:Y:S02]  /*01f0*/  IADD3 R10, PT, PT, R0.reuse, 0xc, RZ ;  /* 0x0000000c000a7810 */ /* 0x040fe40007ffe0ff */
[----:B------:R-:W-:Y:S01]  /*0200*/  IADD3 R16, PT, PT, R0, 0xa, RZ ;  /* 0x0000000a00107810 */ /* 0x000fe20007ffe0ff */
[-CC-:B------:R-:W-:Y:S01]  /*0210*/  IMAD R13, R2, R3.reuse, R25.reuse ;  /* 0x00000003020d7224 */ /* 0x180fe200078e0219 */
        /* <DEDUP_REMOVED lines=8> */
[----:B------:R-:W-:Y:S01]  /*02a0*/  LOP3.LUT R10, R5, 0x3ffffff8, RZ, 0xc0, !PT ;  /* 0x3ffffff8050a7812 */ /* 0x000fe200078ec0ff */
[--C-:B------:R-:W-:Y:S01]  /*02b0*/  IMAD R23, R22, R3, R25.reuse ;  /* 0x0000000316177224 */ /* 0x100fe200078e0219 */
[----:B------:R-:W-:Y:S01]  /*02c0*/  LEA R34, R14, R27, 0x1 ;  /* 0x0000001b0e227211 */ /* 0x000fe200078e08ff */
[----:B------:R-:W-:Y:S01]  /*02d0*/  IMAD R25, R24, R3, R25 ;  /* 0x0000000318197224 */ /* 0x000fe200078e0219 */
[----:B------:R-:W-:-:S02]  /*02e0*/  LEA R24, R14, R13, 0x1 ;  /* 0x0000000d0e187211 */ /* 0x000fc400078e08ff */
[C---:B------:R-:W-:Y:S02]  /*02f0*/  LEA R16, R14.reuse, R15, 0x1 ;  /* 0x0000000f0e107211 */ /* 0x040fe400078e08ff */
[C---:B------:R-:W-:Y:S02]  /*0300*/  LEA R26, R14.reuse, R17, 0x1 ;  /* 0x000000110e1a7211 */ /* 0x040fe400078e08ff */
[C---:B------:R-:W-:Y:S02]  /*0310*/  LEA R28, R14.reuse, R19, 0x1 ;  /* 0x000000130e1c7211 */ /* 0x040fe400078e08ff */
[C---:B------:R-:W-:Y:S02]  /*0320*/  LEA R30, R14.reuse, R21, 0x1 ;  /* 0x000000150e1e7211 */ /* 0x040fe400078e08ff */
[C---:B------:R-:W-:Y:S02]  /*0330*/  LEA R32, R14.reuse, R23, 0x1 ;  /* 0x000000170e207211 */ /* 0x040fe400078e08ff */
[----:B------:R-:W-:-:S02]  /*0340*/  LEA R14, R14, R25, 0x1 ;  /* 0x000000190e0e7211 */ /* 0x000fc400078e08ff */
[----:B------:R-:W-:Y:S02]  /*0350*/  MOV R15, RZ ;  /* 0x000000ff000f7202 */ /* 0x000fe40000000f00 */
[----:B------:R-:W-:Y:S02]  /*0360*/  MOV R2, R7 ;  /* 0x0000000700027202 */ /* 0x000fe40000000f00 */
[----:B------:R-:W-:-:S07]  /*0370*/  IADD3 R13, PT, PT, -R10, RZ, RZ ;  /* 0x000000ff0a0d7210 */ /* 0x000fce0007ffe1ff */
.L_x_2:
[----:B------:R-:W0:Y:S08]  /*0380*/  LDC.64 R22, c[0x0][0x380] ;  /* 0x0000e000ff167b82 */ /* 0x000e300000000a00 */
[----:B------:R-:W1:Y:S01]  /*0390*/  LDC.64 R20, c[0x0][0x388] ;  /* 0x0000e200ff147b82 */ /* 0x000e620000000a00 */
[----:B0-----:R-:W-:-:S05]  /*03a0*/  IMAD.WIDE.U32 R18, R2, 0x4, R22 ;  /* 0x0000000402127825 */ /* 0x001fca00078e0016 */
[----:B------:R-:W2:Y:S01]  /*03b0*/  LDG.E R25, desc[UR8][R18.64] ;  /* 0x0000000812197981 */ /* 0x000ea2000c1e1900 */
[----:B-1----:R-:W-:-:S05]  /*03c0*/  IMAD.WIDE.U32 R36, R34, 0x4, R20 ;  /* 0x0000000422247825 */ /* 0x002fca00078e0014 */
[----:B------:R0:W3:Y:S01]  /*03d0*/  LDG.E R27, desc[UR8][R36.64] ;  /* 0x00000008241b7981 */ /* 0x0000e2000c1e1900 */
[----:B------:R-:W-:-:S05]  /*03e0*/  IADD3 R17, PT, PT, R2, 0x2, RZ ;  /* 0x0000000202117810 */ /* 0x000fca0007ffe0ff */
[----:B0-----:R-:W-:Y:S01]  /*03f0*/  IMAD.WIDE.U32 R36, R17, 0x4, R22 ;  /* 0x0000000411247825 */ /* 0x001fe200078e0016 */
[----:B--2---:R-:W-:Y:S04]  /*0400*/  STS [R11], R25 ;  /* 0x000000190b007388 */ /* 0x004fe80000000800 */
[----:B---3--:R-:W-:Y:S01]  /*0410*/  STS [R12], R27 ;  /* 0x0000001b0c007388 */ /* 0x008fe20000000800 */
[----:B------:R-:W-:Y:S06]  /*0420*/  BAR.SYNC.DEFER_BLOCKING 0x0 ;  /* 0x0000000000007b1d */ /* 0x000fec0000010000 */
[----:B------:R-:W-:Y:S04]  /*0430*/  LDS R29, [R9] ;  /* 0x00000000091d7984 */ /* 0x000fe80000000800 */
[----:B------:R-:W-:Y:S04]  /*0440*/  LDS R17, [R9+0x8] ;  /* 0x0000080009117984 */ /* 0x000fe80000000800 */
[----:B------:R-:W0:Y:S01]  /*0450*/  LDS.64 R18, [R8] ;  /* 0x0000000008127984 */ /* 0x000e220000000a00 */
[----:B------:R-:W-:Y:S06]  /*0460*/  BAR.SYNC.DEFER_BLOCKING 0x0 ;  /* 0x0000000000007b1d */ /* 0x000fec0000010000 */
[----:B------:R1:W2:Y:S02]  /*0470*/  LDG.E R31, desc[UR8][R36.64] ;  /* 0x00000008241f7981 */ /* 0x0002a4000c1e1900 */
[----:B-1----:R-:W-:-:S05]  /*0480*/  IMAD.WIDE.U32 R36, R14, 0x4, R20 ;  /* 0x000000040e247825 */ /* 0x002fca00078e0014 */
[----:B------:R1:W3:Y:S01]  /*0490*/  LDG.E R33, desc[UR8][R36.64] ;  /* 0x0000000824217981 */ /* 0x0002e2000c1e1900 */
[----:B0-----:R-:W-:Y:S01]  /*04a0*/  IMAD R18, R18, R29, R15 ;  /* 0x0000001d12127224 */ /* 0x001fe200078e020f */
[----:B------:R-:W-:-:S03]  /*04b0*/  IADD3 R15, PT, PT, R2, 0x4, RZ ;  /* 0x00000004020f7810 */ /* 0x000fc60007ffe0ff */
[----:B------:R-:W-:Y:S02]  /*04c0*/  IMAD R17, R17, R19, R18 ;  /* 0x0000001311117224 */ /* 0x000fe400078e0212 */
[----:B-1----:R-:W-:Y:S01]  /*04d0*/  IMAD.WIDE.U32 R36, R15, 0x4, R22 ;  /* 0x000000040f247825 */ /* 0x002fe200078e0016 */
        /* <DEDUP_REMOVED lines=66> */
[----:B------:R-:W-:-:S05]  /*0900*/  IADD3 R29, PT, PT, R2, 0xe, RZ ;  /* 0x0000000e021d7810 */ /* 0x000fca0007ffe0ff */
[----:B-1----:R-:W-:-:S04]  /*0910*/  IMAD.WIDE.U32 R36, R29, 0x4, R22 ;  /* 0x000000041d247825 */ /* 0x002fc800078e0016 */
[----:B------:R-:W-:Y:S01]  /*0920*/  IMAD.WIDE.U32 R22, R24, 0x4, R20 ;  /* 0x0000000418167825 */ /* 0x000fe200078e0014 */
[----:B--2---:R-:W-:Y:S04]  /*0930*/  STS [R11], R35 ;  /* 0x000000230b007388 */ /* 0x004fe80000000800 */
[----:B---3--:R-:W-:Y:S01]  /*0940*/  STS [R12], R27 ;  /* 0x0000001b0c007388 */ /* 0x008fe20000000800 */
[----:B------:R-:W-:Y:S06]  /*0950*/  BAR.SYNC.DEFER_BLOCKING 0x0 ;  /* 0x0000000000007b1d */ /* 0x000fec0000010000 */
[----:B------:R-:W-:Y:S04]  /*0960*/  LDS R29, [R9] ;  /* 0x00000000091d7984 */ /* 0x000fe80000000800 */
[----:B------:R-:W-:Y:S04]  /*0970*/  LDS R27, [R9+0x8] ;  /* 0x00000800091b7984 */ /* 0x000fe80000000800 */
[----:B------:R-:W1:Y:S01]  /*0980*/  LDS.64 R20, [R8] ;  /* 0x0000000008147984 */ /* 0x000e620000000a00 */
[----:B------:R-:W-:Y:S06]  /*0990*/  BAR.SYNC.DEFER_BLOCKING 0x0 ;  /* 0x0000000000007b1d */ /* 0x000fec0000010000 */
[----:B------:R-:W2:Y:S04]  /*09a0*/  LDG.E R36, desc[UR8][R36.64] ;  /* 0x0000000824247981 */ /* 0x000ea8000c1e1900 */
[----:B------:R-:W3:Y:S01]  /*09b0*/  LDG.E R37, desc[UR8][R22.64] ;  /* 0x0000000816257981 */ /* 0x000ee2000c1e1900 */
[----:B0-----:R-:W-:Y:S01]  /*09c0*/  IMAD R18, R18, R17, R15 ;  /* 0x0000001112127224 */ /* 0x001fe200078e020f */
[----:B------:R-:W-:-:S03]  /*09d0*/  IADD3 R13, PT, PT, R13, 0x8, RZ ;  /* 0x000000080d0d7810 */ /* 0x000fc60007ffe0ff */
[----:B------:R-:W-:Y:S01]  /*09e0*/  IMAD R18, R25, R19, R18 ;  /* 0x0000001319127224 */ /* 0x000fe200078e0212 */
[----:B------:R-:W-:-:S03]  /*09f0*/  ISETP.NE.AND P0, PT, R13, RZ, PT ;  /* 0x000000ff0d00720c */ /* 0x000fc60003f05270 */
[----:B-1----:R-:W-:-:S04]  /*0a00*/  IMAD R18, R20, R29, R18 ;  /* 0x0000001d14127224 */ /* 0x002fc800078e0212 */
[----:B------:R-:W-:Y:S01]  /*0a10*/  IMAD R18, R27, R21, R18 ;  /* 0x000000151b127224 */ /* 0x000fe200078e0212 */
[----:B------:R-:W-:Y:S02]  /*0a20*/  IADD3 R2, PT, PT, R2, 0x10, RZ ;  /* 0x0000001002027810 */ /* 0x000fe40007ffe0ff */
[C---:B------:R-:W-:Y:S02]  /*0a30*/  LEA R34, R3.reuse, R34, 0x4 ;  /* 0x0000002203227211 */ /* 0x040fe400078e20ff */
[C---:B------:R-:W-:Y:S02]  /*0a40*/  LEA R14, R3.reuse, R14, 0x4 ;  /* 0x0000000e030e7211 */ /* 0x040fe400078e20ff */
[C---:B------:R-:W-:Y:S02]  /*0a50*/  LEA R32, R3.reuse, R32, 0x4 ;  /* 0x0000002003207211 */ /* 0x040fe400078e20ff */
[C---:B------:R-:W-:Y:S02]  /*0a60*/  LEA R30, R3.reuse, R30, 0x4 ;  /* 0x0000001e031e7211 */ /* 0x040fe400078e20ff */
[----:B------:R-:W-:-:S02]  /*0a70*/  LEA R28, R3, R28, 0x4 ;  /* 0x0000001c031c7211 */ /* 0x000fc400078e20ff */
[C---:B------:R-:W-:Y:S02]  /*0a80*/  LEA R26, R3.reuse, R26, 0x4 ;  /* 0x0000001a031a7211 */ /* 0x040fe400078e20ff */
[C---:B------:R-:W-:Y:S02]  /*0a90*/  LEA R24, R3.reuse, R24, 0x4 ;  /* 0x0000001803187211 */ /* 0x040fe400078e20ff */
[----:B------:R-:W-:Y:S01]  /*0aa0*/  LEA R16, R3, R16, 0x4 ;  /* 0x0000001003107211 */ /* 0x000fe200078e20ff */
[----:B--2---:R-:W-:Y:S04]  /*0ab0*/  STS [R11], R36 ;  /* 0x000000240b007388 */ /* 0x004fe80000000800 */
[----:B---3--:R-:W-:Y:S01]  /*0ac0*/  STS [R12], R37 ;  /* 0x000000250c007388 */ /* 0x008fe20000000800 */
[----:B------:R-:W-:Y:S06]  /*0ad0*/  BAR.SYNC.DEFER_BLOCKING 0x0 ;  /* 0x0000000000007b1d */ /* 0x000fec0000010000 */
[----:B------:R-:W-:Y:S04]  /*0ae0*/  LDS R33, [R9] ;  /* 0x0000000009217984 */ /* 0x000fe80000000800 */
[----:B------:R-:W0:Y:S04]  /*0af0*/  LDS.64 R22, [R8] ;  /* 0x0000000008167984 */ /* 0x000e280000000a00 */
[----:B------:R-:W1:Y:S01]  /*0b00*/  LDS R31, [R9+0x8] ;  /* 0x00000800091f7984 */ /* 0x000e620000000800 */
[----:B0-----:R-:W-:-:S04]  /*0b10*/  IMAD R18, R22, R33, R18 ;  /* 0x0000002116127224 */ /* 0x001fc800078e0212 */
[----:B-1----:R-:W-:Y:S01]  /*0b20*/  IMAD R15, R31, R23, R18 ;  /* 0x000000171f0f7224 */ /* 0x002fe200078e0212 */
[----:B------:R-:W-:Y:S06]  /*0b30*/  BAR.SYNC.DEFER_BLOCKING 0x0 ;  /* 0x0000000000007b1d */ /* 0x000fec0000010000 */
[----:B------:R-:W-:Y:S05]  /*0b40*/  @P0 BRA `(.L_x_2) ;  /* 0xfffffff8000c0947 */ /* 0x000fea000383ffff */
.L_x_1:
[----:B------:R-:W-:-:S13]  /*0b50*/  LOP3.LUT P0, R13, R5, 0x7, RZ, 0xc0, !PT ;  /* 0x00000007050d7812 */ /* 0x000fda000780c0ff */
[----:B------:R-:W-:Y:S05]  /*0b60*/  @!P0 BRA `(.L_x_0) ;  /* 0x0000000800108947 */ /* 0x000fea0003800000 */
[----:B------:R-:W-:Y:S02]  /*0b70*/  ISETP.GE.U32.AND P0, PT, R13, 0x4, PT ;  /* 0x000000040d00780c */ /* 0x000fe40003f06070 */
[----:B------:R-:W-:-:S04]  /*0b80*/  LOP3.LUT R2, R5, 0x3, RZ, 0xc0, !PT ;  /* 0x0000000305027812 */ /* 0x000fc800078ec0ff */
[----:B------:R-:W-:-:S07]  /*0b90*/  ISETP.NE.AND P1, PT, R2, RZ, PT ;  /* 0x000000ff0200720c */ /* 0x000fce0003f25270 */
[----:B------:R-:W-:Y:S06]  /*0ba0*/  @!P0 BRA `(.L_x_3) ;  /* 0x0000000400108947 */ /* 0x000fec0003800000 */
[----:B------:R-:W0:Y:S01]  /*0bb0*/  LDC.64 R16, c[0x0][0x380] ;  /* 0x0000e000ff107b82 */ /* 0x000e220000000a00 */
[C---:B------:R-:W-:Y:S02]  /*0bc0*/  LEA R30, R10.reuse, R0, 0x1 ;  /* 0x000000000a1e7211 */ /* 0x040fe400078e08ff */
[----:B------:R-:W-:-:S03]  /*0bd0*/  LEA R33, R10, R7, 0x1 ;  /* 0x000000070a217211 */ /* 0x000fc600078e08ff */
[----:B------:R-:W-:Y:S02]  /*0be0*/  IMAD R21, R30, R3, R6 ;  /* 0x000000031e157224 */ /* 0x000fe400078e0206 */
[----:B------:R-:W1:Y:S01]  /*0bf0*/  LDC.64 R18, c[0x0][0x388] ;  /* 0x0000e200ff127b82 */ /* 0x000e620000000a00 */
[----:B0-----:R-:W-:-:S06]  /*0c00*/  IMAD.WIDE.U32 R22, R33, 0x4, R16 ;  /* 0x0000000421167825 */ /* 0x001fcc00078e0010 */
[----:B------:R-:W2:Y:S01]  /*0c10*/  LDG.E R22, desc[UR8][R22.64] ;  /* 0x0000000816167981 */ /* 0x000ea2000c1e1900 */
[----:B-1----:R-:W-:-:S05]  /*0c20*/  IMAD.WIDE.U32 R20, R21, 0x4, R18 ;  /* 0x0000000415147825 */ /* 0x002fca00078e0012 */
[----:B------:R-:W3:Y:S01]  /*0c30*/  LDG.E R25, desc[UR8][R20.64] ;  /* 0x0000000814197981 */ /* 0x000ee2000c1e1900 */
[----:B------:R-:W-:-:S05]  /*0c40*/  IADD3 R13, PT, PT, R30, 0x2, RZ ;  /* 0x000000021e0d7810 */ /* 0x000fca0007ffe0ff */
[----:B------:R-:W-:-:S04]  /*0c50*/  IMAD R13, R13, R3, R6 ;  /* 0x000000030d0d7224 */ /* 0x000fc800078e0206 */
[----:B------:R-:W-:Y:S01]  /*0c60*/  IMAD.WIDE.U32 R26, R13, 0x4, R18 ;  /* 0x000000040d1a7825 */ /* 0x000fe200078e0012 */
[----:B------:R-:W-:-:S05]  /*0c70*/  IADD3 R29, PT, PT, R33, 0x2, RZ ;  /* 0x00000002211d7810 */ /* 0x000fca0007ffe0ff */
[----:B------:R-:W-:Y:S01]  /*0c80*/  IMAD.WIDE.U32 R28, R29, 0x4, R16 ;  /* 0x000000041d1c7825 */ /* 0x000fe200078e0010 */
[----:B--2---:R0:W-:Y:S04]  /*0c90*/  STS [R11], R22 ;  /* 0x000000160b007388 */ /* 0x0041e80000000800 */
[----:B---3--:R1:W-:Y:S01]  /*0ca0*/  STS [R12], R25 ;  /* 0x000000190c007388 */ /* 0x0083e20000000800 */
[----:B------:R-:W-:Y:S06]  /*0cb0*/  BAR.SYNC.DEFER_BLOCKING 0x0 ;  /* 0x0000000000007b1d */ /* 0x000fec0000010000 */
[----:B------:R-:W-:Y:S04]  /*0cc0*/  LDS R13, [R9] ;  /* 0x00000000090d7984 */ /* 0x000fe80000000800 */
[----:B------:R-:W-:Y:S04]  /*0cd0*/  LDS R14, [R9+0x8] ;  /* 0x00000800090e7984 */ /* 0x000fe80000000800 */
[----:B------:R-:W2:Y:S01]  /*0ce0*/  LDS.64 R20, [R8] ;  /* 0x0000000008147984 */ /* 0x000ea20000000a00 */
[----:B------:R-:W-:Y:S06]  /*0cf0*/  BAR.SYNC.DEFER_BLOCKING 0x0 ;  /* 0x0000000000007b1d */ /* 0x000fec0000010000 */
[----:B------:R-:W3:Y:S04]  /*0d00*/  LDG.E R34, desc[UR8][R28.64] ;  /* 0x000000081c227981 */ /* 0x000ee8000c1e1900 */
[----:B------:R-:W4:Y:S01]  /*0d10*/  LDG.E R35, desc[UR8][R26.64] ;  /* 0x000000081a237981 */ /* 0x000f22000c1e1900 */
[----:B0-----:R-:W-:-:S05]  /*0d20*/  IADD3 R22, PT, PT, R30, 0x4, RZ ;  /* 0x000000041e167810 */ /* 0x001fca0007ffe0ff */
[----:B------:R-:W-:-:S04]  /*0d30*/  IMAD R31, R22, R3, R6 ;  /* 0x00000003161f7224 */ /* 0x000fc800078e0206 */
[----:B-1----:R-:W-:Y:S01]  /*0d40*/  IMAD.WIDE.U32 R24, R31, 0x4, R18 ;  /* 0x000000041f187825 */ /* 0x002fe200078e0012 */
[----:B------:R-:W-:-:S05]  /*0d50*/  IADD3 R23, PT, PT, R33, 0x4, RZ ;  /* 0x0000000421177810 */ /* 0x000fca0007ffe0ff */
[----:B------:R-:W-:Y:S01]  /*0d60*/  IMAD.WIDE.U32 R22, R23, 0x4, R16 ;  /* 0x0000000417167825 */ /* 0x000fe200078e0010 */
[----:B---3--:R-:W-:Y:S04]  /*0d70*/  STS [R11], R34 ;  /* 0x000000220b007388 */ /* 0x008fe80000000800 */
[----:B----4-:R-:W-:Y:S01]  /*0d80*/  STS [R12], R35 ;  /* 0x000000230c007388 */ /* 0x010fe20000000800 */
[----:B------:R-:W-:Y:S06]  /*0d90*/  BAR.SYNC.DEFER_BLOCKING 0x0 ;  /* 0x0000000000007b1d */ /* 0x000fec0000010000 */
[----:B------:R-:W-:Y:S04]  /*0da0*/  LDS R31, [R9] ;  /* 0x00000000091f7984 */ /* 0x000fe80000000800 */
[----:B------:R-:W-:Y:S04]  /*0db0*/  LDS R28, [R9+0x8] ;  /* 0x00000800091c7984 */ /* 0x000fe80000000800 */
[----:B------:R-:W0:Y:S01]  /*0dc0*/  LDS.64 R26, [R8] ;  /* 0x00000000081a7984 */ /* 0x000e220000000a00 */
[----:B------:R-:W-:Y:S06]  /*0dd0*/  BAR.SYNC.DEFER_BLOCKING 0x0 ;  /* 0x0000000000007b1d */ /* 0x000fec0000010000 */
[----:B------:R-:W3:Y:S04]  /*0de0*/  LDG.E R32, desc[UR8][R22.64] ;  /* 0x0000000816207981 */ /* 0x000ee8000c1e1900 */
[----:B------:R-:W4:Y:S01]  /*0df0*/  LDG.E R25, desc[UR8][R24.64] ;  /* 0x0000000818197981 */ /* 0x000f22000c1e1900 */
[----:B------:R-:W-:-:S05]  /*0e00*/  IADD3 R30, PT, PT, R30, 0x6, RZ ;  /* 0x000000061e1e7810 */ /* 0x000fca0007ffe0ff */
[----:B------:R-:W-:-:S04]  /*0e10*/  IMAD R29, R30, R3, R6 ;  /* 0x000000031e1d7224 */ /* 0x000fc800078e0206 */
[----:B------:R-:W-:Y:S01]  /*0e20*/  IMAD.WIDE.U32 R18, R29, 0x4, R18 ;  /* 0x000000041d127825 */ /* 0x000fe200078e0012 */
[----:B------:R-:W-:-:S05]  /*0e30*/  IADD3 R33, PT, PT, R33, 0x6, RZ ;  /* 0x0000000621217810 */ /* 0x000fca0007ffe0ff */
[----:B------:R-:W-:Y:S01]  /*0e40*/  IMAD.WIDE.U32 R16, R33, 0x4, R16 ;  /* 0x0000000421107825 */ /* 0x000fe200078e0010 */
[----:B---3--:R-:W-:Y:S04]  /*0e50*/  STS [R11], R32 ;  /* 0x000000200b007388 */ /* 0x008fe80000000800 */
[----:B----4-:R-:W-:Y:S01]  /*0e60*/  STS [R12], R25 ;  /* 0x000000190c007388 */ /* 0x010fe20000000800 */
[----:B------:R-:W-:Y:S06]  /*0e70*/  BAR.SYNC.DEFER_BLOCKING 0x0 ;  /* 0x0000000000007b1d */ /* 0x000fec0000010000 */
[----:B------:R-:W-:Y:S04]  /*0e80*/  LDS R29, [R9] ;  /* 0x00000000091d7984 */ /* 0x000fe80000000800 */
[----:B------:R-:W-:Y:S04]  /*0e90*/  LDS R30, [R9+0x8] ;  /* 0x00000800091e7984 */ /* 0x000fe80000000800 */
[----:B------:R-:W1:Y:S01]  /*0ea0*/  LDS.64 R22, [R8] ;  /* 0x0000000008167984 */ /* 0x000e620000000a00 */
[----:B------:R-:W-:Y:S06]  /*0eb0*/  BAR.SYNC.DEFER_BLOCKING 0x0 ;  /* 0x0000000000007b1d */ /* 0x000fec0000010000 */
[----:B------:R-:W3:Y:S04]  /*0ec0*/  LDG.E R16, desc[UR8][R16.64] ;  /* 0x0000000810107981 */ /* 0x000ee8000c1e1900 */
[----:B------:R-:W4:Y:S01]  /*0ed0*/  LDG.E R19, desc[UR8][R18.64] ;  /* 0x0000000812137981 */ /* 0x000f22000c1e1900 */
[----:B--2---:R-:W-:-:S04]  /*0ee0*/  IMAD R13, R20, R13, R15 ;  /* 0x0000000d140d7224 */ /* 0x004fc800078e020f */
[----:B------:R-:W-:-:S04]  /*0ef0*/  IMAD R13, R14, R21, R13 ;  /* 0x000000150e0d7224 */ /* 0x000fc800078e020d */
[----:B0-----:R-:W-:-:S04]  /*0f00*/  IMAD R13, R26, R31, R13 ;  /* 0x0000001f1a0d7224 */ /* 0x001fc800078e020d */
[----:B------:R-:W-:-:S04]  /*0f10*/  IMAD R13, R28, R27, R13 ;  /* 0x0000001b1c0d7224 */ /* 0x000fc800078e020d */
[----:B-1----:R-:W-:-:S04]  /*0f20*/  IMAD R13, R22, R29, R13 ;  /* 0x0000001d160d7224 */ /* 0x002fc800078e020d */
[----:B------:R-:W-:Y:S01]  /*0f30*/  IMAD R13, R30, R23, R13 ;  /* 0x000000171e0d7224 */ /* 0x000fe200078e020d */
[----:B------:R-:W-:-:S04]  /*0f40*/  LEA R10, R10, -R10, 0x1 ;  /* 0x8000000a0a0a7211 */ /* 0x000fc800078e08ff */
[----:B------:R-:W-:Y:S01]  /*0f50*/  IADD3 R10, PT, PT, R10, 0x4, RZ ;  /* 0x000000040a0a7810 */ /* 0x000fe20007ffe0ff */
[----:B---3--:R-:W-:Y:S04]  /*0f60*/  STS [R11], R16 ;  /* 0x000000100b007388 */ /* 0x008fe80000000800 */
[----:B----4-:R-:W-:Y:S01]  /*0f70*/  STS [R12], R19 ;  /* 0x000000130c007388 */ /* 0x010fe20000000800 */
[----:B------:R-:W-:Y:S06]  /*0f80*/  BAR.SYNC.DEFER_BLOCKING 0x0 ;  /* 0x0000000000007b1d */ /* 0x000fec0000010000 */
[----:B------:R-:W-:Y:S04]  /*0f90*/  LDS R32, [R9] ;  /* 0x0000000009207984 */ /* 0x000fe80000000800 */
[----:B------:R-:W0:Y:S04]  /*0fa0*/  LDS.64 R24, [R8] ;  /* 0x0000000008187984 */ /* 0x000e280000000a00 */
[----:B------:R-:W1:Y:S01]  /*0fb0*/  LDS R33, [R9+0x8] ;  /* 0x0000080009217984 */ /* 0x000e620000000800 */
[----:B0-----:R-:W-:-:S04]  /*0fc0*/  IMAD R24, R24, R32, R13 ;  /* 0x0000002018187224 */ /* 0x001fc800078e020d */
[----:B-1----:R-:W-:Y:S01]  /*0fd0*/  IMAD R15, R33, R25, R24 ;  /* 0x00000019210f7224 */ /* 0x002fe200078e0218 */
[----:B------:R-:W-:Y:S06]  /*0fe0*/  BAR.SYNC.DEFER_BLOCKING 0x0 ;  /* 0x0000000000007b1d */ /* 0x000fec0000010000 */
.L_x_3:
[----:B------:R-:W-:Y:S05]  /*0ff0*/  @!P1 BRA `(.L_x_0) ;  /* 0x0000000000ec9947 */ /* 0x000fea0003800000 */
[----:B------:R-:W-:Y:S02]  /*1000*/  ISETP.NE.AND P0, PT, R2, 0x1, PT ;  /* 0x000000010200780c */ /* 0x000fe40003f05270 */
[----:B------:R-:W-:-:S04]  /*1010*/  LOP3.LUT R5, R5, 0x1, RZ, 0xc0, !PT ;  /* 0x0000000105057812 */ /* 0x000fc800078ec0ff */
[----:B------:R-:W-:-:S07]  /*1020*/  ISETP.NE.U32.AND P1, PT, R5, 0x1, PT ;  /* 0x000000010500780c */ /* 0x000fce0003f25070 */
        /* <DEDUP_REMOVED lines=8> */
[----:B-1----:R-:W-:-:S06]  /*10b0*/  IMAD.WIDE.U32 R22, R23, 0x4, R18 ;  /* 0x0000000417167825 */ /* 0x002fcc00078e0012 */
[----:B------:R-:W3:Y:S01]  /*10c0*/  LDG.E R23, desc[UR8][R22.64] ;  /* 0x0000000816177981 */ /* 0x000ee2000c1e1900 */
[----:B------:R-:W-:Y:S02]  /*10d0*/  IADD3 R2, PT, PT, R2, 0x2, RZ ;  /* 0x0000000202027810 */ /* 0x000fe40007ffe0ff */
[----:B------:R-:W-:-:S03]  /*10e0*/  IADD3 R5, PT, PT, R5, 0x2, RZ ;  /* 0x0000000205057810 */ /* 0x000fc60007ffe0ff */
[----:B------:R-:W-:Y:S02]  /*10f0*/  IMAD R25, R2, R3, R6 ;  /* 0x0000000302197224 */ /* 0x000fe400078e0206 */
[----:B------:R-:W-:-:S04]  /*1100*/  IMAD.WIDE.U32 R16, R5, 0x4, R16 ;  /* 0x0000000405107825 */ /* 0x000fc800078e0010 */
[----:B------:R-:W-:Y:S01]  /*1110*/  IMAD.WIDE.U32 R24, R25, 0x4, R18 ;  /* 0x0000000419187825 */ /* 0x000fe200078e0012 */
[----:B--2---:R-:W-:Y:S04]  /*1120*/  STS [R11], R20 ;  /* 0x000000140b007388 */ /* 0x004fe80000000800 */
[----:B---3--:R-:W-:Y:S01]  /*1130*/  STS [R12], R23 ;  /* 0x000000170c007388 */ /* 0x008fe20000000800 */
[----:B------:R-:W-:Y:S06]  /*1140*/  BAR.SYNC.DEFER_BLOCKING 0x0 ;  /* 0x0000000000007b1d */ /* 0x000fec0000010000 */
[----:B------:R-:W-:Y:S04]  /*1150*/  LDS R2, [R9] ;  /* 0x0000000009027984 */ /* 0x000fe80000000800 */
[----:B------:R-:W-:Y:S04]  /*1160*/  LDS R5, [R9+0x8] ;  /* 0x0000080009057984 */ /* 0x000fe80000000800 */
[----:B------:R-:W0:Y:S01]  /*1170*/  LDS.64 R18, [R8] ;  /* 0x0000000008127984 */ /* 0x000e220000000a00 */
[----:B------:R-:W-:Y:S06]  /*1180*/  BAR.SYNC.DEFER_BLOCKING 0x0 ;  /* 0x0000000000007b1d */ /* 0x000fec0000010000 */
[----:B------:R-:W2:Y:S04]  /*1190*/  LDG.E R16, desc[UR8][R16.64] ;  /* 0x0000000810107981 */ /* 0x000ea8000c1e1900 */
[----:B------:R-:W3:Y:S01]  /*11a0*/  LDG.E R25, desc[UR8][R24.64] ;  /* 0x0000000818197981 */ /* 0x000ee2000c1e1900 */
[----:B0-----:R-:W-:-:S04]  /*11b0*/  IMAD R2, R18, R2, R15 ;  /* 0x0000000212027224 */ /* 0x001fc800078e020f */
[----:B------:R-:W-:Y:S01]  /*11c0*/  IMAD R5, R5, R19, R2 ;  /* 0x0000001305057224 */ /* 0x000fe200078e0202 */
[----:B------:R-:W-:-:S04]  /*11d0*/  LEA R10, R10, -R10, 0x1 ;  /* 0x8000000a0a0a7211 */ /* 0x000fc800078e08ff */
[----:B------:R-:W-:Y:S01]  /*11e0*/  IADD3 R10, PT, PT, R10, 0x2, RZ ;  /* 0x000000020a0a7810 */ /* 0x000fe20007ffe0ff */
        /* <DEDUP_REMOVED lines=9> */
.L_x_4:
[----:B------:R-:W-:Y:S05]  /*1280*/  @P1 BRA `(.L_x_0) ;  /* 0x0000000000481947 */ /* 0x000fea0003800000 */
        /* <DEDUP_REMOVED lines=8> */
[----:B------:R-:W3:Y:S04]  /*1310*/  LDG.E R19, desc[UR8][R18.64] ;  /* 0x0000000812137981 */ /* 0x000ee8000c1e1900 */
        /* <DEDUP_REMOVED lines=9> */
.L_x_0:
[----:B------:R-:W0:Y:S01]  /*13b0*/  LDC.64 R8, c[0x0][0x390] ;  /* 0x0000e400ff087b82 */ /* 0x000e220000000a00 */
[----:B------:R-:W-:-:S04]  /*13c0*/  IMAD R3, R4, R3, R6 ;  /* 0x0000000304037224 */ /* 0x000fc800078e0206 */
[----:B0-----:R-:W-:-:S05]  /*13d0*/  IMAD.WIDE R2, R3, 0x4, R8 ;  /* 0x0000000403027825 */ /* 0x001fca00078e0208 */
[----:B------:R-:W-:Y:S01]  /*13e0*/  STG.E desc[UR8][R2.64], R15 ;  /* 0x0000000f02007986 */ /* 0x000fe2000c101908 */
[----:B------:R-:W-:Y:S05]  /*13f0*/  EXIT ;  /* 0x000000000000794d */ /* 0x000fea0003800000 */
.L_x_5:
[----:B------:R-:W-:-:S00]  /*1400*/  BRA `(.L_x_5) ;  /* 0xfffffffc00fc7947 */ /* 0x000fc0000383ffff */
[----:B------:R-:W-:-:S00]  /*1410*/  NOP ;  /* 0x0000000000007918 */ /* 0x000fc00000000000 */
        /* <DEDUP_REMOVED lines=14> */
.L_x_6:


//--------------------- .nv.shared._Z17tiledMatMulKernelPiS_S_i --------------------------
	.section	.nv.shared._Z17tiledMatMulKernelPiS_S_i,"aw",@nobits
	.sectionflags	@""
	.align	4
.nv.shared._Z17tiledMatMulKernelPiS_S_i:
	.zero		1056


//--------------------- .nv.shared.reserved.0     --------------------------
	.section	.nv.shared.reserved.0,"aw",@nobits
	.weak		__nv_reservedSMEM_offset_0_alias
	.size		__nv_reservedSMEM_offset_0_alias, 0, 64
	.other		__nv_reservedSMEM_offset_0_alias,@"STO_CUDA_RESERVED_SHARED STV_DEFAULT"
__nv_reservedSMEM_offset_0_alias:
	.zero		0
	.zero		64


//--------------------- .nv.constant0._Z17tiledMatMulKernelPiS_S_i --------------------------
	.section	.nv.constant0._Z17tiledMatMulKernelPiS_S_i,"a",@progbits
	.sectionflags	@""
	.align	4
.nv.constant0._Z17tiledMatMulKernelPiS_S_i:
	.zero		924


//--------------------- SYMBOLS --------------------------

	.type		.nv.reservedSmem.offset0,@object
	.size		.nv.reservedSmem.offset0,0x4
	.type		.nv.reservedSmem.cap,@object
	.size		.nv.reservedSmem.cap,0x4
